	.headerflags	@"EF_CUDA_TEXMODE_UNIFIED EF_CUDA_64BIT_ADDRESS EF_CUDA_ACCELERATORS EF_CUDA_SM90 EF_CUDA_VIRTUAL_SM(EF_CUDA_SM90)"
	.elftype	@"ET_EXEC"


//--------------------- .nv.info                  --------------------------
	.section	.nv.info,"",@"SHT_CUDA_INFO"
	.align	4


	//----- nvinfo : EIATTR_REGCOUNT
	.align		4
        /*0000*/ 	.byte	0x04, 0x2f
        /*0002*/ 	.short	(.L_3 - .L_2)
	.align		4
.L_2:
        /*0004*/ 	.word	index@(triton_poi_fused__native_batch_norm_legit_no_training_add_convolution_relu_10)
        /*0008*/ 	.word	0x00000018


	//----- nvinfo : EIATTR_MIN_STACK_SIZE
	.align		4
.L_3:
        /*000c*/ 	.byte	0x04, 0x12
        /*000e*/ 	.short	(.L_5 - .L_4)
	.align		4
.L_4:
        /*0010*/ 	.word	index@(triton_poi_fused__native_batch_norm_legit_no_training_add_convolution_relu_10)
        /*0014*/ 	.word	0x00000000


	//----- nvinfo : EIATTR_FRAME_SIZE
	.align		4
.L_5:
        /*0018*/ 	.byte	0x04, 0x11
        /*001a*/ 	.short	(.L_7 - .L_6)
	.align		4
.L_6:
        /*001c*/ 	.word	index@(triton_poi_fused__native_batch_norm_legit_no_training_add_convolution_relu_10)
        /*0020*/ 	.word	0x00000000


	//----- nvinfo : EIATTR_MIN_STACK_SIZE
	.align		4
.L_7:
        /*0024*/ 	.byte	0x04, 0x12
        /*0026*/ 	.short	(.L_9 - .L_8)
	.align		4
.L_8:
        /*0028*/ 	.word	index@(triton_poi_fused__native_batch_norm_legit_no_training_add_convolution_relu_10)
        /*002c*/ 	.word	0x00000000
.L_9:


//--------------------- .nv.info.triton_poi_fused__native_batch_norm_legit_no_training_add_convolution_relu_10 --------------------------
	.section	.nv.info.triton_poi_fused__native_batch_norm_legit_no_training_add_convolution_relu_10,"",@"SHT_CUDA_INFO"
	.sectionflags	@""
	.align	4


	//----- nvinfo : EIATTR_CUDA_API_VERSION
	.align		4
        /*0000*/ 	.byte	0x04, 0x37
        /*0002*/ 	.short	(.L_11 - .L_10)
.L_10:
        /*0004*/ 	.word	0x0000007c


	//----- nvinfo : EIATTR_KPARAM_INFO
	.align		4
.L_11:
        /*0008*/ 	.byte	0x04, 0x17
        /*000a*/ 	.short	(.L_13 - .L_12)
.L_12:
        /*000c*/ 	.word	0x00000000
        /*0010*/ 	.short	0x0008
        /*0012*/ 	.short	0x0040
        /*0014*/ 	.byte	0x00, 0xf0, 0x11, 0x00


	//----- nvinfo : EIATTR_KPARAM_INFO
	.align		4
.L_13:
        /*0018*/ 	.byte	0x04, 0x17
        /*001a*/ 	.short	(.L_15 - .L_14)
.L_14:
        /*001c*/ 	.word	0x00000000
        /*0020*/ 	.short	0x0007
        /*0022*/ 	.short	0x0038
        /*0024*/ 	.byte	0x00, 0xf4, 0x21, 0x00


	//----- nvinfo : EIATTR_KPARAM_INFO
	.align		4
.L_15:
        /*0028*/ 	.byte	0x04, 0x17
        /*002a*/ 	.short	(.L_17 - .L_16)
.L_16:
        /*002c*/ 	.word	0x00000000
        /*0030*/ 	.short	0x0006
        /*0032*/ 	.short	0x0030
        /*0034*/ 	.byte	0x00, 0xf4, 0x21, 0x00


	//----- nvinfo : EIATTR_KPARAM_INFO
	.align		4
.L_17:
        /*0038*/ 	.byte	0x04, 0x17
        /*003a*/ 	.short	(.L_19 - .L_18)
.L_18:
        /*003c*/ 	.word	0x00000000
        /*0040*/ 	.short	0x0005
        /*0042*/ 	.short	0x0028
        /*0044*/ 	.byte	0x00, 0xf4, 0x21, 0x00


	//----- nvinfo : EIATTR_KPARAM_INFO
	.align		4
.L_19:
        /*0048*/ 	.byte	0x04, 0x17
        /*004a*/ 	.short	(.L_21 - .L_20)
.L_20:
        /*004c*/ 	.word	0x00000000
        /*0050*/ 	.short	0x0004
        /*0052*/ 	.short	0x0020
        /*0054*/ 	.byte	0x00, 0xf4, 0x21, 0x00


	//----- nvinfo : EIATTR_KPARAM_INFO
	.align		4
.L_21:
        /*0058*/ 	.byte	0x04, 0x17
        /*005a*/ 	.short	(.L_23 - .L_22)
.L_22:
        /*005c*/ 	.word	0x00000000
        /*0060*/ 	.short	0x0003
        /*0062*/ 	.short	0x0018
        /*0064*/ 	.byte	0x00, 0xf4, 0x21, 0x00


	//----- nvinfo : EIATTR_KPARAM_INFO
	.align		4
.L_23:
        /*0068*/ 	.byte	0x04, 0x17
        /*006a*/ 	.short	(.L_25 - .L_24)
.L_24:
        /*006c*/ 	.word	0x00000000
        /*0070*/ 	.short	0x0002
        /*0072*/ 	.short	0x0010
        /*0074*/ 	.byte	0x00, 0xf4, 0x21, 0x00


	//----- nvinfo : EIATTR_KPARAM_INFO
	.align		4
.L_25:
        /*0078*/ 	.byte	0x04, 0x17
        /*007a*/ 	.short	(.L_27 - .L_26)
.L_26:
        /*007c*/ 	.word	0x00000000
        /*0080*/ 	.short	0x0001
        /*0082*/ 	.short	0x0008
        /*0084*/ 	.byte	0x00, 0xf4, 0x21, 0x00


	//----- nvinfo : EIATTR_KPARAM_INFO
	.align		4
.L_27:
        /*0088*/ 	.byte	0x04, 0x17
        /*008a*/ 	.short	(.L_29 - .L_28)
.L_28:
        /*008c*/ 	.word	0x00000000
        /*0090*/ 	.short	0x0000
        /*0092*/ 	.short	0x0000
        /*0094*/ 	.byte	0x00, 0xf4, 0x21, 0x00


	//----- nvinfo : EIATTR_SPARSE_MMA_MASK
	.align		4
.L_29:
        /*0098*/ 	.byte	0x03, 0x50
        /*009a*/ 	.short	0x0000


	//----- nvinfo : EIATTR_MAXREG_COUNT
	.align		4
        /*009c*/ 	.byte	0x03, 0x1b
        /*009e*/ 	.short	0x00ff


	//----- nvinfo : EIATTR_EXIT_INSTR_OFFSETS
	.align		4
        /*00a0*/ 	.byte	0x04, 0x1c
        /*00a2*/ 	.short	(.L_31 - .L_30)


	//   ....[0]....
.L_30:
        /*00a4*/ 	.word	0x00000400


	//----- nvinfo : EIATTR_REQNTID
	.align		4
.L_31:
        /*00a8*/ 	.byte	0x04, 0x10
        /*00aa*/ 	.short	(.L_33 - .L_32)
.L_32:
        /*00ac*/ 	.word	0x00000080
        /*00b0*/ 	.word	0x00000001
        /*00b4*/ 	.word	0x00000001


	//----- nvinfo : EIATTR_CBANK_PARAM_SIZE
	.align		4
.L_33:
        /*00b8*/ 	.byte	0x03, 0x19
        /*00ba*/ 	.short	0x0044


	//----- nvinfo : EIATTR_PARAM_CBANK
	.align		4
        /*00bc*/ 	.byte	0x04, 0x0a
        /*00be*/ 	.short	(.L_35 - .L_34)
	.align		4
.L_34:
        /*00c0*/ 	.word	index@(.nv.constant0.triton_poi_fused__native_batch_norm_legit_no_training_add_convolution_relu_10)
        /*00c4*/ 	.short	0x0210
        /*00c6*/ 	.short	0x0044


	//----- nvinfo : EIATTR_SW_WAR
	.align		4
.L_35:
        /*00c8*/ 	.byte	0x04, 0x36
        /*00ca*/ 	.short	(.L_37 - .L_36)
.L_36:
        /*00cc*/ 	.word	0x00000008
.L_37:


//--------------------- .nv.callgraph             --------------------------
	.section	.nv.callgraph,"",@"SHT_CUDA_CALLGRAPH"
	.align	4
	.sectionentsize	8
	.align		4
        /*0000*/ 	.word	0x00000000
	.align		4
        /*0004*/ 	.word	0xffffffff
	.align		4
        /*0008*/ 	.word	0x00000000
	.align		4
        /*000c*/ 	.word	0xfffffffe
	.align		4
        /*0010*/ 	.word	0x00000000
	.align		4
        /*0014*/ 	.word	0xfffffffd
	.align		4
        /*0018*/ 	.word	0x00000000
	.align		4
        /*001c*/ 	.word	0xfffffffc


//--------------------- .nv.constant4             --------------------------
	.section	.nv.constant4,"a",@progbits
	.align	8
	.align		8
.nv.constant4:
        /*0000*/ 	.dword	_$_str
	.align		8
        /*0008*/ 	.dword	_$_str_$_2


//--------------------- .text.triton_poi_fused__native_batch_norm_legit_no_training_add_convolution_relu_10 --------------------------
	.section	.text.triton_poi_fused__native_batch_norm_legit_no_training_add_convolution_relu_10,"ax",@progbits
	.align	128
        .global         triton_poi_fused__native_batch_norm_legit_no_training_add_convolution_relu_10
        .type           triton_poi_fused__native_batch_norm_legit_no_training_add_convolution_relu_10,@function
        .size           triton_poi_fused__native_batch_norm_legit_no_training_add_convolution_relu_10,(.L_x_1 - triton_poi_fused__native_batch_norm_legit_no_training_add_convolution_relu_10)
        .other          triton_poi_fused__native_batch_norm_legit_no_training_add_convolution_relu_10,@"STO_CUDA_ENTRY STV_DEFAULT"
triton_poi_fused__native_batch_norm_legit_no_training_add_convolution_relu_10:
.text.triton_poi_fused__native_batch_norm_legit_no_training_add_convolution_relu_10:
[----:B------:R-:W-:Y:S01]  /*0000*/  LDC R1, c[0x0][0x28] ;  /* 0x00000a00ff017b82 */ /* 0x000fe20000000800 */
[----:B------:R-:W1:Y:S01]  /*0010*/  S2R R0, SR_TID.X ;  /* 0x0000000000007919 */ /* 0x000e620000002100 */
[----:B------:R-:W-:-:S06]  /*0020*/  ULDC.64 UR4, c[0x0][0x208] ;  /* 0x0000820000047ab9 */ /* 0x000fcc0000000a00 */
[----:B------:R-:W2:Y:S01]  /*0030*/  LDC.64 R16, c[0x0][0x218] ;  /* 0x00008600ff107b82 */ /* 0x000ea20000000a00 */
[----:B------:R-:W3:Y:S07]  /*0040*/  S2R R5, SR_CTAID.X ;  /* 0x0000000000057919 */ /* 0x000eee0000002500 */
[----:B------:R-:W4:Y:S08]  /*0050*/  LDC.64 R6, c[0x0][0x220] ;  /* 0x00008800ff067b82 */ /* 0x000f300000000a00 */
[----:B------:R-:W5:Y:S08]  /*0060*/  LDC.64 R18, c[0x0][0x228] ;  /* 0x00008a00ff127b82 */ /* 0x000f700000000a00 */
[----:B------:R-:W2:Y:S01]  /*0070*/  LDC.64 R8, c[0x0][0x240] ;  /* 0x00009000ff087b82 */ /* 0x000ea20000000a00 */
[----:B-1----:R-:W-:-:S07]  /*0080*/  SHF.L.U32 R0, R0, 0x1, RZ ;  /* 0x0000000100007819 */ /* 0x002fce00000006ff */
[----:B------:R-:W1:Y:S01]  /*0090*/  LDC.64 R12, c[0x0][0x238] ;  /* 0x00008e00ff0c7b82 */ /* 0x000e620000000a00 */
[----:B---3--:R-:W-:Y:S02]  /*00a0*/  SHF.R.S32.HI R3, RZ, 0x17, R5 ;  /* 0x00000017ff037819 */ /* 0x008fe40000011405 */
[----:B------:R-:W-:Y:S02]  /*00b0*/  LOP3.LUT R0, R0, 0xfe, RZ, 0xc0, !PT ;  /* 0x000000fe00007812 */ /* 0x000fe400078ec0ff */
[----:B------:R-:W-:Y:S02]  /*00c0*/  SGXT R3, R3, 0x1 ;  /* 0x000000010303781a */ /* 0x000fe40000000200 */
[----:B------:R-:W-:Y:S02]  /*00d0*/  LEA R0, R5, R0, 0x8 ;  /* 0x0000000005007211 */ /* 0x000fe400078e40ff */
[----:B------:R-:W3:Y:S02]  /*00e0*/  LDC.64 R4, c[0x0][0x230] ;  /* 0x00008c00ff047b82 */ /* 0x000ee40000000a00 */
[----:B------:R-:W-:-:S04]  /*00f0*/  LEA.HI R3, R3, R0, RZ, 0xa ;  /* 0x0000000003037211 */ /* 0x000fc800078f50ff */
[----:B------:R-:W-:-:S04]  /*0100*/  SHF.R.S32.HI R3, RZ, 0xa, R3 ;  /* 0x0000000aff037819 */ /* 0x000fc80000011403 */
[----:B------:R-:W-:-:S04]  /*0110*/  LEA.HI R2, R3, R3, RZ, 0x2 ;  /* 0x0000000303027211 */ /* 0x000fc800078f10ff */
[----:B------:R-:W-:-:S04]  /*0120*/  LOP3.LUT R2, R2, 0xfffffffc, RZ, 0xc0, !PT ;  /* 0xfffffffc02027812 */ /* 0x000fc800078ec0ff */
[----:B------:R-:W-:Y:S02]  /*0130*/  IADD3 R11, R3, -R2, RZ ;  /* 0x80000002030b7210 */ /* 0x000fe40007ffe0ff */
[----:B------:R-:W1:Y:S03]  /*0140*/  LDC.64 R2, c[0x0][0x210] ;  /* 0x00008400ff027b82 */ /* 0x000e660000000a00 */
[----:B---3--:R-:W-:-:S05]  /*0150*/  IMAD.WIDE R4, R11, 0x4, R4 ;  /* 0x000000040b047825 */ /* 0x008fca00078e0204 */
[----:B------:R-:W3:Y:S01]  /*0160*/  LDG.E.EL R10, desc[UR4][R4.64] ;  /* 0x00000004040a7981 */ /* 0x000ee2000c2e1900 */
[----:B--2---:R-:W-:-:S04]  /*0170*/  IMAD.WIDE R16, R11, 0x4, R16 ;  /* 0x000000040b107825 */ /* 0x004fc800078e0210 */
[C---:B----4-:R-:W-:Y:S01]  /*0180*/  IMAD.WIDE R6, R0.reuse, 0x4, R6 ;  /* 0x0000000400067825 */ /* 0x050fe200078e0206 */
[----:B------:R2:W4:Y:S03]  /*0190*/  LDG.E.EL R14, desc[UR4][R16.64] ;  /* 0x00000004100e7981 */ /* 0x000526000c2e1900 */
[C---:B-----5:R-:W-:Y:S02]  /*01a0*/  IMAD.WIDE R18, R11.reuse, 0x4, R18 ;  /* 0x000000040b127825 */ /* 0x060fe400078e0212 */
[----:B------:R-:W5:Y:S02]  /*01b0*/  LDG.E.64 R6, desc[UR4][R6.64] ;  /* 0x0000000406067981 */ /* 0x000f64000c1e1b00 */
[----:B01----:R-:W-:Y:S02]  /*01c0*/  IMAD.WIDE R2, R0, 0x4, R2 ;  /* 0x0000000400027825 */ /* 0x003fe400078e0202 */
[----:B------:R-:W4:Y:S04]  /*01d0*/  LDG.E.EL R15, desc[UR4][R18.64] ;  /* 0x00000004120f7981 */ /* 0x000f28000c2e1900 */
[----:B------:R-:W4:Y:S01]  /*01e0*/  LDG.E.64 R4, desc[UR4][R2.64] ;  /* 0x0000000402047981 */ /* 0x000f22000c1e1b00 */
[----:B------:R-:W-:-:S04]  /*01f0*/  IMAD.WIDE R20, R11, 0x4, R8 ;  /* 0x000000040b147825 */ /* 0x000fc800078e0208 */
[----:B------:R-:W-:Y:S01]  /*0200*/  IMAD.WIDE R12, R11, 0x4, R12 ;  /* 0x000000040b0c7825 */ /* 0x000fe200078e020c */
[----:B--2---:R-:W-:Y:S01]  /*0210*/  HFMA2.MMA R17, -RZ, RZ, 1.625, 0 ;  /* 0x3e800000ff117435 */ /* 0x004fe200000001ff */
[----:B------:R-:W2:Y:S01]  /*0220*/  LDG.E.EL R20, desc[UR4][R20.64] ;  /* 0x0000000414147981 */ /* 0x000ea2000c2e1900 */
[----:B------:R-:W0:Y:S03]  /*0230*/  LDC.64 R8, c[0x0][0x248] ;  /* 0x00009200ff087b82 */ /* 0x000e260000000a00 */
[----:B------:R4:W2:Y:S01]  /*0240*/  LDG.E.EL R11, desc[UR4][R12.64] ;  /* 0x000000040c0b7981 */ /* 0x0008a2000c2e1900 */
[----:B0-----:R-:W-:-:S04]  /*0250*/  IMAD.WIDE R8, R0, 0x4, R8 ;  /* 0x0000000400087825 */ /* 0x001fc800078e0208 */
[----:B---3--:R-:W-:-:S04]  /*0260*/  FADD R10, R10, 9.9999997473787516356e-06 ;  /* 0x3727c5ac0a0a7421 */ /* 0x008fc80000000000 */
[----:B------:R-:W0:Y:S02]  /*0270*/  MUFU.SQRT R16, R10 ;  /* 0x0000000a00107308 */ /* 0x000e240000002000 */
[C---:B0-----:R-:W-:Y:S02]  /*0280*/  FSETP.GT.AND P0, PT, R16.reuse, 8.50705917302346158658e+37, PT ;  /* 0x7e8000001000780b */ /* 0x041fe40003f04000 */
[----:B------:R-:W-:-:S11]  /*0290*/  FSETP.GEU.AND P1, PT, R16, 1.175494350822287508e-38, PT ;  /* 0x008000001000780b */ /* 0x000fd60003f2e000 */
[----:B------:R-:W-:-:S04]  /*02a0*/  @P0 FMUL R16, R16, 0.25 ;  /* 0x3e80000010100820 */ /* 0x000fc80000400000 */
[----:B------:R-:W-:-:S06]  /*02b0*/  @!P1 FMUL R16, R16, 16777216 ;  /* 0x4b80000010109820 */ /* 0x000fcc0000400000 */
[----:B------:R-:W0:Y:S01]  /*02c0*/  MUFU.RCP R16, R16 ;  /* 0x0000001000107308 */ /* 0x000e220000001000 */
[----:B------:R-:W-:Y:S01]  /*02d0*/  FSEL R17, R17, 1, P0 ;  /* 0x3f80000011117808 */ /* 0x000fe20000000000 */
[--C-:B----4-:R-:W-:Y:S01]  /*02e0*/  FADD R13, R4, R14.reuse ;  /* 0x0000000e040d7221 */ /* 0x110fe20000000000 */
[----:B------:R-:W-:-:S03]  /*02f0*/  FADD R14, R5, R14 ;  /* 0x0000000e050e7221 */ /* 0x000fc60000000000 */
[----:B-----5:R-:W-:Y:S01]  /*0300*/  FADD R6, R6, R13 ;  /* 0x0000000d06067221 */ /* 0x020fe20000000000 */
[----:B------:R-:W-:Y:S01]  /*0310*/  @!P1 FMUL R17, R17, 16777216 ;  /* 0x4b80000011119820 */ /* 0x000fe20000400000 */
[----:B------:R-:W-:Y:S02]  /*0320*/  FADD R7, R7, R14 ;  /* 0x0000000e07077221 */ /* 0x000fe40000000000 */
[C---:B------:R-:W-:Y:S02]  /*0330*/  FADD R4, -R15.reuse, R6 ;  /* 0x000000060f047221 */ /* 0x040fe40000000100 */
[----:B------:R-:W-:Y:S01]  /*0340*/  FADD R15, -R15, R7 ;  /* 0x000000070f0f7221 */ /* 0x000fe20000000100 */
[----:B0-----:R-:W-:-:S04]  /*0350*/  FMUL R17, R16, R17 ;  /* 0x0000001110117220 */ /* 0x001fc80000400000 */
[-C--:B------:R-:W-:Y:S01]  /*0360*/  FMUL R4, R4, R17.reuse ;  /* 0x0000001104047220 */ /* 0x080fe20000400000 */
[----:B------:R-:W-:-:S03]  /*0370*/  FMUL R15, R15, R17 ;  /* 0x000000110f0f7220 */ /* 0x000fc60000400000 */
[C-C-:B--2---:R-:W-:Y:S01]  /*0380*/  FFMA R4, R11.reuse, R4, R20.reuse ;  /* 0x000000040b047223 */ /* 0x144fe20000000014 */
[----:B------:R-:W-:-:S04]  /*0390*/  FFMA R15, R11, R15, R20 ;  /* 0x0000000f0b0f7223 */ /* 0x000fc80000000014 */
[C---:B------:R-:W-:Y:S02]  /*03a0*/  FSETP.GEU.AND P0, PT, R4.reuse, RZ, PT ;  /* 0x000000ff0400720b */ /* 0x040fe40003f0e000 */
[C---:B------:R-:W-:Y:S02]  /*03b0*/  FSETP.GEU.AND P1, PT, R15.reuse, RZ, PT ;  /* 0x000000ff0f00720b */ /* 0x040fe40003f2e000 */
[----:B------:R-:W-:Y:S02]  /*03c0*/  FSEL R4, R4, RZ, P0 ;  /* 0x000000ff04047208 */ /* 0x000fe40000000000 */
[----:B------:R-:W-:Y:S01]  /*03d0*/  FSEL R5, R15, RZ, P1 ;  /* 0x000000ff0f057208 */ /* 0x000fe20000800000 */
[----:B------:R-:W-:Y:S04]  /*03e0*/  STG.E.64 desc[UR4][R2.64], R6 ;  /* 0x0000000602007986 */ /* 0x000fe8000c101b04 */
[----:B------:R-:W-:Y:S01]  /*03f0*/  STG.E.64 desc[UR4][R8.64], R4 ;  /* 0x0000000408007986 */ /* 0x000fe2000c101b04 */
[----:B------:R-:W-:Y:S05]  /*0400*/  EXIT ;  /* 0x000000000000794d */ /* 0x000fea0003800000 */
.L_x_0:
[----:B------:R-:W-:-:S00]  /*0410*/  BRA `(.L_x_0) ;  /* 0xfffffffc00fc7947 */ /* 0x000fc0000383ffff */
[----:B------:R-:W-:-:S00]  /*0420*/  NOP ;  /* 0x0000000000007918 */ /* 0x000fc00000000000 */
        /* <DEDUP_REMOVED lines=13> */
.L_x_1:


//--------------------- .nv.global.init           --------------------------
	.section	.nv.global.init,"aw",@progbits
.nv.global.init:
	.type		_$_str,@object
	.size		_$_str,(_$_str_$_2 - _$_str)
_$_str:
        /*0000*/ 	.byte	0x5f, 0x5f, 0x43, 0x55, 0x44, 0x41, 0x5f, 0x46, 0x54, 0x5a, 0x00
	.type		_$_str_$_2,@object
	.size		_$_str_$_2,(.L_1 - _$_str_$_2)
_$_str_$_2:
        /*000b*/ 	.byte	0x5f, 0x5f, 0x43, 0x55, 0x44, 0x41, 0x5f, 0x50, 0x52, 0x45, 0x43, 0x5f, 0x53, 0x51, 0x52, 0x54
        /*001b*/ 	.byte	0x00
.L_1:


//--------------------- .nv.constant0.triton_poi_fused__native_batch_norm_legit_no_training_add_convolution_relu_10 --------------------------
	.section	.nv.constant0.triton_poi_fused__native_batch_norm_legit_no_training_add_convolution_relu_10,"a",@progbits
	.sectionflags	@""
	.align	4
.nv.constant0.triton_poi_fused__native_batch_norm_legit_no_training_add_convolution_relu_10:
	.zero		596
